//
// Generated by NVIDIA NVVM Compiler
//
// Compiler Build ID: CL-36424714
// Cuda compilation tools, release 13.0, V13.0.88
// Based on NVVM 20.0.0
//

.version 9.0
.target sm_100
.address_size 64

	// .globl	_Z27tops_f16_sm70tc_cuda_kernelv

.visible .entry _Z27tops_f16_sm70tc_cuda_kernelv()
{
	.reg .b16 	%rs<2>;
	.reg .b32 	%r<2>;
	.reg .b32 	%f<1027>;

	mov.f32 	%f1, 0f3F800000;
	// begin inline asm
	{  cvt.rn.f16.f32 %rs1, %f1;}

	// end inline asm
	mov.b32 	%r1, {%rs1, %rs1};
	mov.f32 	%f2, 0f00000000;
	wmma.mma.sync.aligned.row.col.m16n16k16.f32.f32 {%f3, %f4, %f5, %f6, %f7, %f8, %f9, %f10}, {%r1, %r1, %r1, %r1, %r1, %r1, %r1, %r1}, {%r1, %r1, %r1, %r1, %r1, %r1, %r1, %r1}, {%f2, %f2, %f2, %f2, %f2, %f2, %f2, %f2};
	wmma.mma.sync.aligned.row.col.m16n16k16.f32.f32 {%f11, %f12, %f13, %f14, %f15, %f16, %f17, %f18}, {%r1, %r1, %r1, %r1, %r1, %r1, %r1, %r1}, {%r1, %r1, %r1, %r1, %r1, %r1, %r1, %r1}, {%f3, %f4, %f5, %f6, %f7, %f8, %f9, %f10};
	wmma.mma.sync.aligned.row.col.m16n16k16.f32.f32 {%f19, %f20, %f21, %f22, %f23, %f24, %f25, %f26}, {%r1, %r1, %r1, %r1, %r1, %r1, %r1, %r1}, {%r1, %r1, %r1, %r1, %r1, %r1, %r1, %r1}, {%f11, %f12, %f13, %f14, %f15, %f16, %f17, %f18};
	wmma.mma.sync.aligned.row.col.m16n16k16.f32.f32 {%f27, %f28, %f29, %f30, %f31, %f32, %f33, %f34}, {%r1, %r1, %r1, %r1, %r1, %r1, %r1, %r1}, {%r1, %r1, %r1, %r1, %r1, %r1, %r1, %r1}, {%f19, %f20, %f21, %f22, %f23, %f24, %f25, %f26};
	wmma.mma.sync.aligned.row.col.m16n16k16.f32.f32 {%f35, %f36, %f37, %f38, %f39, %f40, %f41, %f42}, {%r1, %r1, %r1, %r1, %r1, %r1, %r1, %r1}, {%r1, %r1, %r1, %r1, %r1, %r1, %r1, %r1}, {%f27, %f28, %f29, %f30, %f31, %f32, %f33, %f34};
	wmma.mma.sync.aligned.row.col.m16n16k16.f32.f32 {%f43, %f44, %f45, %f46, %f47, %f48, %f49, %f50}, {%r1, %r1, %r1, %r1, %r1, %r1, %r1, %r1}, {%r1, %r1, %r1, %r1, %r1, %r1, %r1, %r1}, {%f35, %f36, %f37, %f38, %f39, %f40, %f41, %f42};
	wmma.mma.sync.aligned.row.col.m16n16k16.f32.f32 {%f51, %f52, %f53, %f54, %f55, %f56, %f57, %f58}, {%r1, %r1, %r1, %r1, %r1, %r1, %r1, %r1}, {%r1, %r1, %r1, %r1, %r1, %r1, %r1, %r1}, {%f43, %f44, %f45, %f46, %f47, %f48, %f49, %f50};
	wmma.mma.sync.aligned.row.col.m16n16k16.f32.f32 {%f59, %f60, %f61, %f62, %f63, %f64, %f65, %f66}, {%r1, %r1, %r1, %r1, %r1, %r1, %r1, %r1}, {%r1, %r1, %r1, %r1, %r1, %r1, %r1, %r1}, {%f51, %f52, %f53, %f54, %f55, %f56, %f57, %f58};
	wmma.mma.sync.aligned.row.col.m16n16k16.f32.f32 {%f67, %f68, %f69, %f70, %f71, %f72, %f73, %f74}, {%r1, %r1, %r1, %r1, %r1, %r1, %r1, %r1}, {%r1, %r1, %r1, %r1, %r1, %r1, %r1, %r1}, {%f59, %f60, %f61, %f62, %f63, %f64, %f65, %f66};
	wmma.mma.sync.aligned.row.col.m16n16k16.f32.f32 {%f75, %f76, %f77, %f78, %f79, %f80, %f81, %f82}, {%r1, %r1, %r1, %r1, %r1, %r1, %r1, %r1}, {%r1, %r1, %r1, %r1, %r1, %r1, %r1, %r1}, {%f67, %f68, %f69, %f70, %f71, %f72, %f73, %f74};
	wmma.mma.sync.aligned.row.col.m16n16k16.f32.f32 {%f83, %f84, %f85, %f86, %f87, %f88, %f89, %f90}, {%r1, %r1, %r1, %r1, %r1, %r1, %r1, %r1}, {%r1, %r1, %r1, %r1, %r1, %r1, %r1, %r1}, {%f75, %f76, %f77, %f78, %f79, %f80, %f81, %f82};
	wmma.mma.sync.aligned.row.col.m16n16k16.f32.f32 {%f91, %f92, %f93, %f94, %f95, %f96, %f97, %f98}, {%r1, %r1, %r1, %r1, %r1, %r1, %r1, %r1}, {%r1, %r1, %r1, %r1, %r1, %r1, %r1, %r1}, {%f83, %f84, %f85, %f86, %f87, %f88, %f89, %f90};
	wmma.mma.sync.aligned.row.col.m16n16k16.f32.f32 {%f99, %f100, %f101, %f102, %f103, %f104, %f105, %f106}, {%r1, %r1, %r1, %r1, %r1, %r1, %r1, %r1}, {%r1, %r1, %r1, %r1, %r1, %r1, %r1, %r1}, {%f91, %f92, %f93, %f94, %f95, %f96, %f97, %f98};
	wmma.mma.sync.aligned.row.col.m16n16k16.f32.f32 {%f107, %f108, %f109, %f110, %f111, %f112, %f113, %f114}, {%r1, %r1, %r1, %r1, %r1, %r1, %r1, %r1}, {%r1, %r1, %r1, %r1, %r1, %r1, %r1, %r1}, {%f99, %f100, %f101, %f102, %f103, %f104, %f105, %f106};
	wmma.mma.sync.aligned.row.col.m16n16k16.f32.f32 {%f115, %f116, %f117, %f118, %f119, %f120, %f121, %f122}, {%r1, %r1, %r1, %r1, %r1, %r1, %r1, %r1}, {%r1, %r1, %r1, %r1, %r1, %r1, %r1, %r1}, {%f107, %f108, %f109, %f110, %f111, %f112, %f113, %f114};
	wmma.mma.sync.aligned.row.col.m16n16k16.f32.f32 {%f123, %f124, %f125, %f126, %f127, %f128, %f129, %f130}, {%r1, %r1, %r1, %r1, %r1, %r1, %r1, %r1}, {%r1, %r1, %r1, %r1, %r1, %r1, %r1, %r1}, {%f115, %f116, %f117, %f118, %f119, %f120, %f121, %f122};
	wmma.mma.sync.aligned.row.col.m16n16k16.f32.f32 {%f131, %f132, %f133, %f134, %f135, %f136, %f137, %f138}, {%r1, %r1, %r1, %r1, %r1, %r1, %r1, %r1}, {%r1, %r1, %r1, %r1, %r1, %r1, %r1, %r1}, {%f123, %f124, %f125, %f126, %f127, %f128, %f129, %f130};
	wmma.mma.sync.aligned.row.col.m16n16k16.f32.f32 {%f139, %f140, %f141, %f142, %f143, %f144, %f145, %f146}, {%r1, %r1, %r1, %r1, %r1, %r1, %r1, %r1}, {%r1, %r1, %r1, %r1, %r1, %r1, %r1, %r1}, {%f131, %f132, %f133, %f134, %f135, %f136, %f137, %f138};
	wmma.mma.sync.aligned.row.col.m16n16k16.f32.f32 {%f147, %f148, %f149, %f150, %f151, %f152, %f153, %f154}, {%r1, %r1, %r1, %r1, %r1, %r1, %r1, %r1}, {%r1, %r1, %r1, %r1, %r1, %r1, %r1, %r1}, {%f139, %f140, %f141, %f142, %f143, %f144, %f145, %f146};
	wmma.mma.sync.aligned.row.col.m16n16k16.f32.f32 {%f155, %f156, %f157, %f158, %f159, %f160, %f161, %f162}, {%r1, %r1, %r1, %r1, %r1, %r1, %r1, %r1}, {%r1, %r1, %r1, %r1, %r1, %r1, %r1, %r1}, {%f147, %f148, %f149, %f150, %f151, %f152, %f153, %f154};
	wmma.mma.sync.aligned.row.col.m16n16k16.f32.f32 {%f163, %f164, %f165, %f166, %f167, %f168, %f169, %f170}, {%r1, %r1, %r1, %r1, %r1, %r1, %r1, %r1}, {%r1, %r1, %r1, %r1, %r1, %r1, %r1, %r1}, {%f155, %f156, %f157, %f158, %f159, %f160, %f161, %f162};
	wmma.mma.sync.aligned.row.col.m16n16k16.f32.f32 {%f171, %f172, %f173, %f174, %f175, %f176, %f177, %f178}, {%r1, %r1, %r1, %r1, %r1, %r1, %r1, %r1}, {%r1, %r1, %r1, %r1, %r1, %r1, %r1, %r1}, {%f163, %f164, %f165, %f166, %f167, %f168, %f169, %f170};
	wmma.mma.sync.aligned.row.col.m16n16k16.f32.f32 {%f179, %f180, %f181, %f182, %f183, %f184, %f185, %f186}, {%r1, %r1, %r1, %r1, %r1, %r1, %r1, %r1}, {%r1, %r1, %r1, %r1, %r1, %r1, %r1, %r1}, {%f171, %f172, %f173, %f174, %f175, %f176, %f177, %f178};
	wmma.mma.sync.aligned.row.col.m16n16k16.f32.f32 {%f187, %f188, %f189, %f190, %f191, %f192, %f193, %f194}, {%r1, %r1, %r1, %r1, %r1, %r1, %r1, %r1}, {%r1, %r1, %r1, %r1, %r1, %r1, %r1, %r1}, {%f179, %f180, %f181, %f182, %f183, %f184, %f185, %f186};
	wmma.mma.sync.aligned.row.col.m16n16k16.f32.f32 {%f195, %f196, %f197, %f198, %f199, %f200, %f201, %f202}, {%r1, %r1, %r1, %r1, %r1, %r1, %r1, %r1}, {%r1, %r1, %r1, %r1, %r1, %r1, %r1, %r1}, {%f187, %f188, %f189, %f190, %f191, %f192, %f193, %f194};
	wmma.mma.sync.aligned.row.col.m16n16k16.f32.f32 {%f203, %f204, %f205, %f206, %f207, %f208, %f209, %f210}, {%r1, %r1, %r1, %r1, %r1, %r1, %r1, %r1}, {%r1, %r1, %r1, %r1, %r1, %r1, %r1, %r1}, {%f195, %f196, %f197, %f198, %f199, %f200, %f201, %f202};
	wmma.mma.sync.aligned.row.col.m16n16k16.f32.f32 {%f211, %f212, %f213, %f214, %f215, %f216, %f217, %f218}, {%r1, %r1, %r1, %r1, %r1, %r1, %r1, %r1}, {%r1, %r1, %r1, %r1, %r1, %r1, %r1, %r1}, {%f203, %f204, %f205, %f206, %f207, %f208, %f209, %f210};
	wmma.mma.sync.aligned.row.col.m16n16k16.f32.f32 {%f219, %f220, %f221, %f222, %f223, %f224, %f225, %f226}, {%r1, %r1, %r1, %r1, %r1, %r1, %r1, %r1}, {%r1, %r1, %r1, %r1, %r1, %r1, %r1, %r1}, {%f211, %f212, %f213, %f214, %f215, %f216, %f217, %f218};
	wmma.mma.sync.aligned.row.col.m16n16k16.f32.f32 {%f227, %f228, %f229, %f230, %f231, %f232, %f233, %f234}, {%r1, %r1, %r1, %r1, %r1, %r1, %r1, %r1}, {%r1, %r1, %r1, %r1, %r1, %r1, %r1, %r1}, {%f219, %f220, %f221, %f222, %f223, %f224, %f225, %f226};
	wmma.mma.sync.aligned.row.col.m16n16k16.f32.f32 {%f235, %f236, %f237, %f238, %f239, %f240, %f241, %f242}, {%r1, %r1, %r1, %r1, %r1, %r1, %r1, %r1}, {%r1, %r1, %r1, %r1, %r1, %r1, %r1, %r1}, {%f227, %f228, %f229, %f230, %f231, %f232, %f233, %f234};
	wmma.mma.sync.aligned.row.col.m16n16k16.f32.f32 {%f243, %f244, %f245, %f246, %f247, %f248, %f249, %f250}, {%r1, %r1, %r1, %r1, %r1, %r1, %r1, %r1}, {%r1, %r1, %r1, %r1, %r1, %r1, %r1, %r1}, {%f235, %f236, %f237, %f238, %f239, %f240, %f241, %f242};
	wmma.mma.sync.aligned.row.col.m16n16k16.f32.f32 {%f251, %f252, %f253, %f254, %f255, %f256, %f257, %f258}, {%r1, %r1, %r1, %r1, %r1, %r1, %r1, %r1}, {%r1, %r1, %r1, %r1, %r1, %r1, %r1, %r1}, {%f243, %f244, %f245, %f246, %f247, %f248, %f249, %f250};
	wmma.mma.sync.aligned.row.col.m16n16k16.f32.f32 {%f259, %f260, %f261, %f262, %f263, %f264, %f265, %f266}, {%r1, %r1, %r1, %r1, %r1, %r1, %r1, %r1}, {%r1, %r1, %r1, %r1, %r1, %r1, %r1, %r1}, {%f251, %f252, %f253, %f254, %f255, %f256, %f257, %f258};
	wmma.mma.sync.aligned.row.col.m16n16k16.f32.f32 {%f267, %f268, %f269, %f270, %f271, %f272, %f273, %f274}, {%r1, %r1, %r1, %r1, %r1, %r1, %r1, %r1}, {%r1, %r1, %r1, %r1, %r1, %r1, %r1, %r1}, {%f259, %f260, %f261, %f262, %f263, %f264, %f265, %f266};
	wmma.mma.sync.aligned.row.col.m16n16k16.f32.f32 {%f275, %f276, %f277, %f278, %f279, %f280, %f281, %f282}, {%r1, %r1, %r1, %r1, %r1, %r1, %r1, %r1}, {%r1, %r1, %r1, %r1, %r1, %r1, %r1, %r1}, {%f267, %f268, %f269, %f270, %f271, %f272, %f273, %f274};
	wmma.mma.sync.aligned.row.col.m16n16k16.f32.f32 {%f283, %f284, %f285, %f286, %f287, %f288, %f289, %f290}, {%r1, %r1, %r1, %r1, %r1, %r1, %r1, %r1}, {%r1, %r1, %r1, %r1, %r1, %r1, %r1, %r1}, {%f275, %f276, %f277, %f278, %f279, %f280, %f281, %f282};
	wmma.mma.sync.aligned.row.col.m16n16k16.f32.f32 {%f291, %f292, %f293, %f294, %f295, %f296, %f297, %f298}, {%r1, %r1, %r1, %r1, %r1, %r1, %r1, %r1}, {%r1, %r1, %r1, %r1, %r1, %r1, %r1, %r1}, {%f283, %f284, %f285, %f286, %f287, %f288, %f289, %f290};
	wmma.mma.sync.aligned.row.col.m16n16k16.f32.f32 {%f299, %f300, %f301, %f302, %f303, %f304, %f305, %f306}, {%r1, %r1, %r1, %r1, %r1, %r1, %r1, %r1}, {%r1, %r1, %r1, %r1, %r1, %r1, %r1, %r1}, {%f291, %f292, %f293, %f294, %f295, %f296, %f297, %f298};
	wmma.mma.sync.aligned.row.col.m16n16k16.f32.f32 {%f307, %f308, %f309, %f310, %f311, %f312, %f313, %f314}, {%r1, %r1, %r1, %r1, %r1, %r1, %r1, %r1}, {%r1, %r1, %r1, %r1, %r1, %r1, %r1, %r1}, {%f299, %f300, %f301, %f302, %f303, %f304, %f305, %f306};
	wmma.mma.sync.aligned.row.col.m16n16k16.f32.f32 {%f315, %f316, %f317, %f318, %f319, %f320, %f321, %f322}, {%r1, %r1, %r1, %r1, %r1, %r1, %r1, %r1}, {%r1, %r1, %r1, %r1, %r1, %r1, %r1, %r1}, {%f307, %f308, %f309, %f310, %f311, %f312, %f313, %f314};
	wmma.mma.sync.aligned.row.col.m16n16k16.f32.f32 {%f323, %f324, %f325, %f326, %f327, %f328, %f329, %f330}, {%r1, %r1, %r1, %r1, %r1, %r1, %r1, %r1}, {%r1, %r1, %r1, %r1, %r1, %r1, %r1, %r1}, {%f315, %f316, %f317, %f318, %f319, %f320, %f321, %f322};
	wmma.mma.sync.aligned.row.col.m16n16k16.f32.f32 {%f331, %f332, %f333, %f334, %f335, %f336, %f337, %f338}, {%r1, %r1, %r1, %r1, %r1, %r1, %r1, %r1}, {%r1, %r1, %r1, %r1, %r1, %r1, %r1, %r1}, {%f323, %f324, %f325, %f326, %f327, %f328, %f329, %f330};
	wmma.mma.sync.aligned.row.col.m16n16k16.f32.f32 {%f339, %f340, %f341, %f342, %f343, %f344, %f345, %f346}, {%r1, %r1, %r1, %r1, %r1, %r1, %r1, %r1}, {%r1, %r1, %r1, %r1, %r1, %r1, %r1, %r1}, {%f331, %f332, %f333, %f334, %f335, %f336, %f337, %f338};
	wmma.mma.sync.aligned.row.col.m16n16k16.f32.f32 {%f347, %f348, %f349, %f350, %f351, %f352, %f353, %f354}, {%r1, %r1, %r1, %r1, %r1, %r1, %r1, %r1}, {%r1, %r1, %r1, %r1, %r1, %r1, %r1, %r1}, {%f339, %f340, %f341, %f342, %f343, %f344, %f345, %f346};
	wmma.mma.sync.aligned.row.col.m16n16k16.f32.f32 {%f355, %f356, %f357, %f358, %f359, %f360, %f361, %f362}, {%r1, %r1, %r1, %r1, %r1, %r1, %r1, %r1}, {%r1, %r1, %r1, %r1, %r1, %r1, %r1, %r1}, {%f347, %f348, %f349, %f350, %f351, %f352, %f353, %f354};
	wmma.mma.sync.aligned.row.col.m16n16k16.f32.f32 {%f363, %f364, %f365, %f366, %f367, %f368, %f369, %f370}, {%r1, %r1, %r1, %r1, %r1, %r1, %r1, %r1}, {%r1, %r1, %r1, %r1, %r1, %r1, %r1, %r1}, {%f355, %f356, %f357, %f358, %f359, %f360, %f361, %f362};
	wmma.mma.sync.aligned.row.col.m16n16k16.f32.f32 {%f371, %f372, %f373, %f374, %f375, %f376, %f377, %f378}, {%r1, %r1, %r1, %r1, %r1, %r1, %r1, %r1}, {%r1, %r1, %r1, %r1, %r1, %r1, %r1, %r1}, {%f363, %f364, %f365, %f366, %f367, %f368, %f369, %f370};
	wmma.mma.sync.aligned.row.col.m16n16k16.f32.f32 {%f379, %f380, %f381, %f382, %f383, %f384, %f385, %f386}, {%r1, %r1, %r1, %r1, %r1, %r1, %r1, %r1}, {%r1, %r1, %r1, %r1, %r1, %r1, %r1, %r1}, {%f371, %f372, %f373, %f374, %f375, %f376, %f377, %f378};
	wmma.mma.sync.aligned.row.col.m16n16k16.f32.f32 {%f387, %f388, %f389, %f390, %f391, %f392, %f393, %f394}, {%r1, %r1, %r1, %r1, %r1, %r1, %r1, %r1}, {%r1, %r1, %r1, %r1, %r1, %r1, %r1, %r1}, {%f379, %f380, %f381, %f382, %f383, %f384, %f385, %f386};
	wmma.mma.sync.aligned.row.col.m16n16k16.f32.f32 {%f395, %f396, %f397, %f398, %f399, %f400, %f401, %f402}, {%r1, %r1, %r1, %r1, %r1, %r1, %r1, %r1}, {%r1, %r1, %r1, %r1, %r1, %r1, %r1, %r1}, {%f387, %f388, %f389, %f390, %f391, %f392, %f393, %f394};
	wmma.mma.sync.aligned.row.col.m16n16k16.f32.f32 {%f403, %f404, %f405, %f406, %f407, %f408, %f409, %f410}, {%r1, %r1, %r1, %r1, %r1, %r1, %r1, %r1}, {%r1, %r1, %r1, %r1, %r1, %r1, %r1, %r1}, {%f395, %f396, %f397, %f398, %f399, %f400, %f401, %f402};
	wmma.mma.sync.aligned.row.col.m16n16k16.f32.f32 {%f411, %f412, %f413, %f414, %f415, %f416, %f417, %f418}, {%r1, %r1, %r1, %r1, %r1, %r1, %r1, %r1}, {%r1, %r1, %r1, %r1, %r1, %r1, %r1, %r1}, {%f403, %f404, %f405, %f406, %f407, %f408, %f409, %f410};
	wmma.mma.sync.aligned.row.col.m16n16k16.f32.f32 {%f419, %f420, %f421, %f422, %f423, %f424, %f425, %f426}, {%r1, %r1, %r1, %r1, %r1, %r1, %r1, %r1}, {%r1, %r1, %r1, %r1, %r1, %r1, %r1, %r1}, {%f411, %f412, %f413, %f414, %f415, %f416, %f417, %f418};
	wmma.mma.sync.aligned.row.col.m16n16k16.f32.f32 {%f427, %f428, %f429, %f430, %f431, %f432, %f433, %f434}, {%r1, %r1, %r1, %r1, %r1, %r1, %r1, %r1}, {%r1, %r1, %r1, %r1, %r1, %r1, %r1, %r1}, {%f419, %f420, %f421, %f422, %f423, %f424, %f425, %f426};
	wmma.mma.sync.aligned.row.col.m16n16k16.f32.f32 {%f435, %f436, %f437, %f438, %f439, %f440, %f441, %f442}, {%r1, %r1, %r1, %r1, %r1, %r1, %r1, %r1}, {%r1, %r1, %r1, %r1, %r1, %r1, %r1, %r1}, {%f427, %f428, %f429, %f430, %f431, %f432, %f433, %f434};
	wmma.mma.sync.aligned.row.col.m16n16k16.f32.f32 {%f443, %f444, %f445, %f446, %f447, %f448, %f449, %f450}, {%r1, %r1, %r1, %r1, %r1, %r1, %r1, %r1}, {%r1, %r1, %r1, %r1, %r1, %r1, %r1, %r1}, {%f435, %f436, %f437, %f438, %f439, %f440, %f441, %f442};
	wmma.mma.sync.aligned.row.col.m16n16k16.f32.f32 {%f451, %f452, %f453, %f454, %f455, %f456, %f457, %f458}, {%r1, %r1, %r1, %r1, %r1, %r1, %r1, %r1}, {%r1, %r1, %r1, %r1, %r1, %r1, %r1, %r1}, {%f443, %f444, %f445, %f446, %f447, %f448, %f449, %f450};
	wmma.mma.sync.aligned.row.col.m16n16k16.f32.f32 {%f459, %f460, %f461, %f462, %f463, %f464, %f465, %f466}, {%r1, %r1, %r1, %r1, %r1, %r1, %r1, %r1}, {%r1, %r1, %r1, %r1, %r1, %r1, %r1, %r1}, {%f451, %f452, %f453, %f454, %f455, %f456, %f457, %f458};
	wmma.mma.sync.aligned.row.col.m16n16k16.f32.f32 {%f467, %f468, %f469, %f470, %f471, %f472, %f473, %f474}, {%r1, %r1, %r1, %r1, %r1, %r1, %r1, %r1}, {%r1, %r1, %r1, %r1, %r1, %r1, %r1, %r1}, {%f459, %f460, %f461, %f462, %f463, %f464, %f465, %f466};
	wmma.mma.sync.aligned.row.col.m16n16k16.f32.f32 {%f475, %f476, %f477, %f478, %f479, %f480, %f481, %f482}, {%r1, %r1, %r1, %r1, %r1, %r1, %r1, %r1}, {%r1, %r1, %r1, %r1, %r1, %r1, %r1, %r1}, {%f467, %f468, %f469, %f470, %f471, %f472, %f473, %f474};
	wmma.mma.sync.aligned.row.col.m16n16k16.f32.f32 {%f483, %f484, %f485, %f486, %f487, %f488, %f489, %f490}, {%r1, %r1, %r1, %r1, %r1, %r1, %r1, %r1}, {%r1, %r1, %r1, %r1, %r1, %r1, %r1, %r1}, {%f475, %f476, %f477, %f478, %f479, %f480, %f481, %f482};
	wmma.mma.sync.aligned.row.col.m16n16k16.f32.f32 {%f491, %f492, %f493, %f494, %f495, %f496, %f497, %f498}, {%r1, %r1, %r1, %r1, %r1, %r1, %r1, %r1}, {%r1, %r1, %r1, %r1, %r1, %r1, %r1, %r1}, {%f483, %f484, %f485, %f486, %f487, %f488, %f489, %f490};
	wmma.mma.sync.aligned.row.col.m16n16k16.f32.f32 {%f499, %f500, %f501, %f502, %f503, %f504, %f505, %f506}, {%r1, %r1, %r1, %r1, %r1, %r1, %r1, %r1}, {%r1, %r1, %r1, %r1, %r1, %r1, %r1, %r1}, {%f491, %f492, %f493, %f494, %f495, %f496, %f497, %f498};
	wmma.mma.sync.aligned.row.col.m16n16k16.f32.f32 {%f507, %f508, %f509, %f510, %f511, %f512, %f513, %f514}, {%r1, %r1, %r1, %r1, %r1, %r1, %r1, %r1}, {%r1, %r1, %r1, %r1, %r1, %r1, %r1, %r1}, {%f499, %f500, %f501, %f502, %f503, %f504, %f505, %f506};
	wmma.mma.sync.aligned.row.col.m16n16k16.f32.f32 {%f515, %f516, %f517, %f518, %f519, %f520, %f521, %f522}, {%r1, %r1, %r1, %r1, %r1, %r1, %r1, %r1}, {%r1, %r1, %r1, %r1, %r1, %r1, %r1, %r1}, {%f507, %f508, %f509, %f510, %f511, %f512, %f513, %f514};
	wmma.mma.sync.aligned.row.col.m16n16k16.f32.f32 {%f523, %f524, %f525, %f526, %f527, %f528, %f529, %f530}, {%r1, %r1, %r1, %r1, %r1, %r1, %r1, %r1}, {%r1, %r1, %r1, %r1, %r1, %r1, %r1, %r1}, {%f515, %f516, %f517, %f518, %f519, %f520, %f521, %f522};
	wmma.mma.sync.aligned.row.col.m16n16k16.f32.f32 {%f531, %f532, %f533, %f534, %f535, %f536, %f537, %f538}, {%r1, %r1, %r1, %r1, %r1, %r1, %r1, %r1}, {%r1, %r1, %r1, %r1, %r1, %r1, %r1, %r1}, {%f523, %f524, %f525, %f526, %f527, %f528, %f529, %f530};
	wmma.mma.sync.aligned.row.col.m16n16k16.f32.f32 {%f539, %f540, %f541, %f542, %f543, %f544, %f545, %f546}, {%r1, %r1, %r1, %r1, %r1, %r1, %r1, %r1}, {%r1, %r1, %r1, %r1, %r1, %r1, %r1, %r1}, {%f531, %f532, %f533, %f534, %f535, %f536, %f537, %f538};
	wmma.mma.sync.aligned.row.col.m16n16k16.f32.f32 {%f547, %f548, %f549, %f550, %f551, %f552, %f553, %f554}, {%r1, %r1, %r1, %r1, %r1, %r1, %r1, %r1}, {%r1, %r1, %r1, %r1, %r1, %r1, %r1, %r1}, {%f539, %f540, %f541, %f542, %f543, %f544, %f545, %f546};
	wmma.mma.sync.aligned.row.col.m16n16k16.f32.f32 {%f555, %f556, %f557, %f558, %f559, %f560, %f561, %f562}, {%r1, %r1, %r1, %r1, %r1, %r1, %r1, %r1}, {%r1, %r1, %r1, %r1, %r1, %r1, %r1, %r1}, {%f547, %f548, %f549, %f550, %f551, %f552, %f553, %f554};
	wmma.mma.sync.aligned.row.col.m16n16k16.f32.f32 {%f563, %f564, %f565, %f566, %f567, %f568, %f569, %f570}, {%r1, %r1, %r1, %r1, %r1, %r1, %r1, %r1}, {%r1, %r1, %r1, %r1, %r1, %r1, %r1, %r1}, {%f555, %f556, %f557, %f558, %f559, %f560, %f561, %f562};
	wmma.mma.sync.aligned.row.col.m16n16k16.f32.f32 {%f571, %f572, %f573, %f574, %f575, %f576, %f577, %f578}, {%r1, %r1, %r1, %r1, %r1, %r1, %r1, %r1}, {%r1, %r1, %r1, %r1, %r1, %r1, %r1, %r1}, {%f563, %f564, %f565, %f566, %f567, %f568, %f569, %f570};
	wmma.mma.sync.aligned.row.col.m16n16k16.f32.f32 {%f579, %f580, %f581, %f582, %f583, %f584, %f585, %f586}, {%r1, %r1, %r1, %r1, %r1, %r1, %r1, %r1}, {%r1, %r1, %r1, %r1, %r1, %r1, %r1, %r1}, {%f571, %f572, %f573, %f574, %f575, %f576, %f577, %f578};
	wmma.mma.sync.aligned.row.col.m16n16k16.f32.f32 {%f587, %f588, %f589, %f590, %f591, %f592, %f593, %f594}, {%r1, %r1, %r1, %r1, %r1, %r1, %r1, %r1}, {%r1, %r1, %r1, %r1, %r1, %r1, %r1, %r1}, {%f579, %f580, %f581, %f582, %f583, %f584, %f585, %f586};
	wmma.mma.sync.aligned.row.col.m16n16k16.f32.f32 {%f595, %f596, %f597, %f598, %f599, %f600, %f601, %f602}, {%r1, %r1, %r1, %r1, %r1, %r1, %r1, %r1}, {%r1, %r1, %r1, %r1, %r1, %r1, %r1, %r1}, {%f587, %f588, %f589, %f590, %f591, %f592, %f593, %f594};
	wmma.mma.sync.aligned.row.col.m16n16k16.f32.f32 {%f603, %f604, %f605, %f606, %f607, %f608, %f609, %f610}, {%r1, %r1, %r1, %r1, %r1, %r1, %r1, %r1}, {%r1, %r1, %r1, %r1, %r1, %r1, %r1, %r1}, {%f595, %f596, %f597, %f598, %f599, %f600, %f601, %f602};
	wmma.mma.sync.aligned.row.col.m16n16k16.f32.f32 {%f611, %f612, %f613, %f614, %f615, %f616, %f617, %f618}, {%r1, %r1, %r1, %r1, %r1, %r1, %r1, %r1}, {%r1, %r1, %r1, %r1, %r1, %r1, %r1, %r1}, {%f603, %f604, %f605, %f606, %f607, %f608, %f609, %f610};
	wmma.mma.sync.aligned.row.col.m16n16k16.f32.f32 {%f619, %f620, %f621, %f622, %f623, %f624, %f625, %f626}, {%r1, %r1, %r1, %r1, %r1, %r1, %r1, %r1}, {%r1, %r1, %r1, %r1, %r1, %r1, %r1, %r1}, {%f611, %f612, %f613, %f614, %f615, %f616, %f617, %f618};
	wmma.mma.sync.aligned.row.col.m16n16k16.f32.f32 {%f627, %f628, %f629, %f630, %f631, %f632, %f633, %f634}, {%r1, %r1, %r1, %r1, %r1, %r1, %r1, %r1}, {%r1, %r1, %r1, %r1, %r1, %r1, %r1, %r1}, {%f619, %f620, %f621, %f622, %f623, %f624, %f625, %f626};
	wmma.mma.sync.aligned.row.col.m16n16k16.f32.f32 {%f635, %f636, %f637, %f638, %f639, %f640, %f641, %f642}, {%r1, %r1, %r1, %r1, %r1, %r1, %r1, %r1}, {%r1, %r1, %r1, %r1, %r1, %r1, %r1, %r1}, {%f627, %f628, %f629, %f630, %f631, %f632, %f633, %f634};
	wmma.mma.sync.aligned.row.col.m16n16k16.f32.f32 {%f643, %f644, %f645, %f646, %f647, %f648, %f649, %f650}, {%r1, %r1, %r1, %r1, %r1, %r1, %r1, %r1}, {%r1, %r1, %r1, %r1, %r1, %r1, %r1, %r1}, {%f635, %f636, %f637, %f638, %f639, %f640, %f641, %f642};
	wmma.mma.sync.aligned.row.col.m16n16k16.f32.f32 {%f651, %f652, %f653, %f654, %f655, %f656, %f657, %f658}, {%r1, %r1, %r1, %r1, %r1, %r1, %r1, %r1}, {%r1, %r1, %r1, %r1, %r1, %r1, %r1, %r1}, {%f643, %f644, %f645, %f646, %f647, %f648, %f649, %f650};
	wmma.mma.sync.aligned.row.col.m16n16k16.f32.f32 {%f659, %f660, %f661, %f662, %f663, %f664, %f665, %f666}, {%r1, %r1, %r1, %r1, %r1, %r1, %r1, %r1}, {%r1, %r1, %r1, %r1, %r1, %r1, %r1, %r1}, {%f651, %f652, %f653, %f654, %f655, %f656, %f657, %f658};
	wmma.mma.sync.aligned.row.col.m16n16k16.f32.f32 {%f667, %f668, %f669, %f670, %f671, %f672, %f673, %f674}, {%r1, %r1, %r1, %r1, %r1, %r1, %r1, %r1}, {%r1, %r1, %r1, %r1, %r1, %r1, %r1, %r1}, {%f659, %f660, %f661, %f662, %f663, %f664, %f665, %f666};
	wmma.mma.sync.aligned.row.col.m16n16k16.f32.f32 {%f675, %f676, %f677, %f678, %f679, %f680, %f681, %f682}, {%r1, %r1, %r1, %r1, %r1, %r1, %r1, %r1}, {%r1, %r1, %r1, %r1, %r1, %r1, %r1, %r1}, {%f667, %f668, %f669, %f670, %f671, %f672, %f673, %f674};
	wmma.mma.sync.aligned.row.col.m16n16k16.f32.f32 {%f683, %f684, %f685, %f686, %f687, %f688, %f689, %f690}, {%r1, %r1, %r1, %r1, %r1, %r1, %r1, %r1}, {%r1, %r1, %r1, %r1, %r1, %r1, %r1, %r1}, {%f675, %f676, %f677, %f678, %f679, %f680, %f681, %f682};
	wmma.mma.sync.aligned.row.col.m16n16k16.f32.f32 {%f691, %f692, %f693, %f694, %f695, %f696, %f697, %f698}, {%r1, %r1, %r1, %r1, %r1, %r1, %r1, %r1}, {%r1, %r1, %r1, %r1, %r1, %r1, %r1, %r1}, {%f683, %f684, %f685, %f686, %f687, %f688, %f689, %f690};
	wmma.mma.sync.aligned.row.col.m16n16k16.f32.f32 {%f699, %f700, %f701, %f702, %f703, %f704, %f705, %f706}, {%r1, %r1, %r1, %r1, %r1, %r1, %r1, %r1}, {%r1, %r1, %r1, %r1, %r1, %r1, %r1, %r1}, {%f691, %f692, %f693, %f694, %f695, %f696, %f697, %f698};
	wmma.mma.sync.aligned.row.col.m16n16k16.f32.f32 {%f707, %f708, %f709, %f710, %f711, %f712, %f713, %f714}, {%r1, %r1, %r1, %r1, %r1, %r1, %r1, %r1}, {%r1, %r1, %r1, %r1, %r1, %r1, %r1, %r1}, {%f699, %f700, %f701, %f702, %f703, %f704, %f705, %f706};
	wmma.mma.sync.aligned.row.col.m16n16k16.f32.f32 {%f715, %f716, %f717, %f718, %f719, %f720, %f721, %f722}, {%r1, %r1, %r1, %r1, %r1, %r1, %r1, %r1}, {%r1, %r1, %r1, %r1, %r1, %r1, %r1, %r1}, {%f707, %f708, %f709, %f710, %f711, %f712, %f713, %f714};
	wmma.mma.sync.aligned.row.col.m16n16k16.f32.f32 {%f723, %f724, %f725, %f726, %f727, %f728, %f729, %f730}, {%r1, %r1, %r1, %r1, %r1, %r1, %r1, %r1}, {%r1, %r1, %r1, %r1, %r1, %r1, %r1, %r1}, {%f715, %f716, %f717, %f718, %f719, %f720, %f721, %f722};
	wmma.mma.sync.aligned.row.col.m16n16k16.f32.f32 {%f731, %f732, %f733, %f734, %f735, %f736, %f737, %f738}, {%r1, %r1, %r1, %r1, %r1, %r1, %r1, %r1}, {%r1, %r1, %r1, %r1, %r1, %r1, %r1, %r1}, {%f723, %f724, %f725, %f726, %f727, %f728, %f729, %f730};
	wmma.mma.sync.aligned.row.col.m16n16k16.f32.f32 {%f739, %f740, %f741, %f742, %f743, %f744, %f745, %f746}, {%r1, %r1, %r1, %r1, %r1, %r1, %r1, %r1}, {%r1, %r1, %r1, %r1, %r1, %r1, %r1, %r1}, {%f731, %f732, %f733, %f734, %f735, %f736, %f737, %f738};
	wmma.mma.sync.aligned.row.col.m16n16k16.f32.f32 {%f747, %f748, %f749, %f750, %f751, %f752, %f753, %f754}, {%r1, %r1, %r1, %r1, %r1, %r1, %r1, %r1}, {%r1, %r1, %r1, %r1, %r1, %r1, %r1, %r1}, {%f739, %f740, %f741, %f742, %f743, %f744, %f745, %f746};
	wmma.mma.sync.aligned.row.col.m16n16k16.f32.f32 {%f755, %f756, %f757, %f758, %f759, %f760, %f761, %f762}, {%r1, %r1, %r1, %r1, %r1, %r1, %r1, %r1}, {%r1, %r1, %r1, %r1, %r1, %r1, %r1, %r1}, {%f747, %f748, %f749, %f750, %f751, %f752, %f753, %f754};
	wmma.mma.sync.aligned.row.col.m16n16k16.f32.f32 {%f763, %f764, %f765, %f766, %f767, %f768, %f769, %f770}, {%r1, %r1, %r1, %r1, %r1, %r1, %r1, %r1}, {%r1, %r1, %r1, %r1, %r1, %r1, %r1, %r1}, {%f755, %f756, %f757, %f758, %f759, %f760, %f761, %f762};
	wmma.mma.sync.aligned.row.col.m16n16k16.f32.f32 {%f771, %f772, %f773, %f774, %f775, %f776, %f777, %f778}, {%r1, %r1, %r1, %r1, %r1, %r1, %r1, %r1}, {%r1, %r1, %r1, %r1, %r1, %r1, %r1, %r1}, {%f763, %f764, %f765, %f766, %f767, %f768, %f769, %f770};
	wmma.mma.sync.aligned.row.col.m16n16k16.f32.f32 {%f779, %f780, %f781, %f782, %f783, %f784, %f785, %f786}, {%r1, %r1, %r1, %r1, %r1, %r1, %r1, %r1}, {%r1, %r1, %r1, %r1, %r1, %r1, %r1, %r1}, {%f771, %f772, %f773, %f774, %f775, %f776, %f777, %f778};
	wmma.mma.sync.aligned.row.col.m16n16k16.f32.f32 {%f787, %f788, %f789, %f790, %f791, %f792, %f793, %f794}, {%r1, %r1, %r1, %r1, %r1, %r1, %r1, %r1}, {%r1, %r1, %r1, %r1, %r1, %r1, %r1, %r1}, {%f779, %f780, %f781, %f782, %f783, %f784, %f785, %f786};
	wmma.mma.sync.aligned.row.col.m16n16k16.f32.f32 {%f795, %f796, %f797, %f798, %f799, %f800, %f801, %f802}, {%r1, %r1, %r1, %r1, %r1, %r1, %r1, %r1}, {%r1, %r1, %r1, %r1, %r1, %r1, %r1, %r1}, {%f787, %f788, %f789, %f790, %f791, %f792, %f793, %f794};
	wmma.mma.sync.aligned.row.col.m16n16k16.f32.f32 {%f803, %f804, %f805, %f806, %f807, %f808, %f809, %f810}, {%r1, %r1, %r1, %r1, %r1, %r1, %r1, %r1}, {%r1, %r1, %r1, %r1, %r1, %r1, %r1, %r1}, {%f795, %f796, %f797, %f798, %f799, %f800, %f801, %f802};
	wmma.mma.sync.aligned.row.col.m16n16k16.f32.f32 {%f811, %f812, %f813, %f814, %f815, %f816, %f817, %f818}, {%r1, %r1, %r1, %r1, %r1, %r1, %r1, %r1}, {%r1, %r1, %r1, %r1, %r1, %r1, %r1, %r1}, {%f803, %f804, %f805, %f806, %f807, %f808, %f809, %f810};
	wmma.mma.sync.aligned.row.col.m16n16k16.f32.f32 {%f819, %f820, %f821, %f822, %f823, %f824, %f825, %f826}, {%r1, %r1, %r1, %r1, %r1, %r1, %r1, %r1}, {%r1, %r1, %r1, %r1, %r1, %r1, %r1, %r1}, {%f811, %f812, %f813, %f814, %f815, %f816, %f817, %f818};
	wmma.mma.sync.aligned.row.col.m16n16k16.f32.f32 {%f827, %f828, %f829, %f830, %f831, %f832, %f833, %f834}, {%r1, %r1, %r1, %r1, %r1, %r1, %r1, %r1}, {%r1, %r1, %r1, %r1, %r1, %r1, %r1, %r1}, {%f819, %f820, %f821, %f822, %f823, %f824, %f825, %f826};
	wmma.mma.sync.aligned.row.col.m16n16k16.f32.f32 {%f835, %f836, %f837, %f838, %f839, %f840, %f841, %f842}, {%r1, %r1, %r1, %r1, %r1, %r1, %r1, %r1}, {%r1, %r1, %r1, %r1, %r1, %r1, %r1, %r1}, {%f827, %f828, %f829, %f830, %f831, %f832, %f833, %f834};
	wmma.mma.sync.aligned.row.col.m16n16k16.f32.f32 {%f843, %f844, %f845, %f846, %f847, %f848, %f849, %f850}, {%r1, %r1, %r1, %r1, %r1, %r1, %r1, %r1}, {%r1, %r1, %r1, %r1, %r1, %r1, %r1, %r1}, {%f835, %f836, %f837, %f838, %f839, %f840, %f841, %f842};
	wmma.mma.sync.aligned.row.col.m16n16k16.f32.f32 {%f851, %f852, %f853, %f854, %f855, %f856, %f857, %f858}, {%r1, %r1, %r1, %r1, %r1, %r1, %r1, %r1}, {%r1, %r1, %r1, %r1, %r1, %r1, %r1, %r1}, {%f843, %f844, %f845, %f846, %f847, %f848, %f849, %f850};
	wmma.mma.sync.aligned.row.col.m16n16k16.f32.f32 {%f859, %f860, %f861, %f862, %f863, %f864, %f865, %f866}, {%r1, %r1, %r1, %r1, %r1, %r1, %r1, %r1}, {%r1, %r1, %r1, %r1, %r1, %r1, %r1, %r1}, {%f851, %f852, %f853, %f854, %f855, %f856, %f857, %f858};
	wmma.mma.sync.aligned.row.col.m16n16k16.f32.f32 {%f867, %f868, %f869, %f870, %f871, %f872, %f873, %f874}, {%r1, %r1, %r1, %r1, %r1, %r1, %r1, %r1}, {%r1, %r1, %r1, %r1, %r1, %r1, %r1, %r1}, {%f859, %f860, %f861, %f862, %f863, %f864, %f865, %f866};
	wmma.mma.sync.aligned.row.col.m16n16k16.f32.f32 {%f875, %f876, %f877, %f878, %f879, %f880, %f881, %f882}, {%r1, %r1, %r1, %r1, %r1, %r1, %r1, %r1}, {%r1, %r1, %r1, %r1, %r1, %r1, %r1, %r1}, {%f867, %f868, %f869, %f870, %f871, %f872, %f873, %f874};
	wmma.mma.sync.aligned.row.col.m16n16k16.f32.f32 {%f883, %f884, %f885, %f886, %f887, %f888, %f889, %f890}, {%r1, %r1, %r1, %r1, %r1, %r1, %r1, %r1}, {%r1, %r1, %r1, %r1, %r1, %r1, %r1, %r1}, {%f875, %f876, %f877, %f878, %f879, %f880, %f881, %f882};
	wmma.mma.sync.aligned.row.col.m16n16k16.f32.f32 {%f891, %f892, %f893, %f894, %f895, %f896, %f897, %f898}, {%r1, %r1, %r1, %r1, %r1, %r1, %r1, %r1}, {%r1, %r1, %r1, %r1, %r1, %r1, %r1, %r1}, {%f883, %f884, %f885, %f886, %f887, %f888, %f889, %f890};
	wmma.mma.sync.aligned.row.col.m16n16k16.f32.f32 {%f899, %f900, %f901, %f902, %f903, %f904, %f905, %f906}, {%r1, %r1, %r1, %r1, %r1, %r1, %r1, %r1}, {%r1, %r1, %r1, %r1, %r1, %r1, %r1, %r1}, {%f891, %f892, %f893, %f894, %f895, %f896, %f897, %f898};
	wmma.mma.sync.aligned.row.col.m16n16k16.f32.f32 {%f907, %f908, %f909, %f910, %f911, %f912, %f913, %f914}, {%r1, %r1, %r1, %r1, %r1, %r1, %r1, %r1}, {%r1, %r1, %r1, %r1, %r1, %r1, %r1, %r1}, {%f899, %f900, %f901, %f902, %f903, %f904, %f905, %f906};
	wmma.mma.sync.aligned.row.col.m16n16k16.f32.f32 {%f915, %f916, %f917, %f918, %f919, %f920, %f921, %f922}, {%r1, %r1, %r1, %r1, %r1, %r1, %r1, %r1}, {%r1, %r1, %r1, %r1, %r1, %r1, %r1, %r1}, {%f907, %f908, %f909, %f910, %f911, %f912, %f913, %f914};
	wmma.mma.sync.aligned.row.col.m16n16k16.f32.f32 {%f923, %f924, %f925, %f926, %f927, %f928, %f929, %f930}, {%r1, %r1, %r1, %r1, %r1, %r1, %r1, %r1}, {%r1, %r1, %r1, %r1, %r1, %r1, %r1, %r1}, {%f915, %f916, %f917, %f918, %f919, %f920, %f921, %f922};
	wmma.mma.sync.aligned.row.col.m16n16k16.f32.f32 {%f931, %f932, %f933, %f934, %f935, %f936, %f937, %f938}, {%r1, %r1, %r1, %r1, %r1, %r1, %r1, %r1}, {%r1, %r1, %r1, %r1, %r1, %r1, %r1, %r1}, {%f923, %f924, %f925, %f926, %f927, %f928, %f929, %f930};
	wmma.mma.sync.aligned.row.col.m16n16k16.f32.f32 {%f939, %f940, %f941, %f942, %f943, %f944, %f945, %f946}, {%r1, %r1, %r1, %r1, %r1, %r1, %r1, %r1}, {%r1, %r1, %r1, %r1, %r1, %r1, %r1, %r1}, {%f931, %f932, %f933, %f934, %f935, %f936, %f937, %f938};
	wmma.mma.sync.aligned.row.col.m16n16k16.f32.f32 {%f947, %f948, %f949, %f950, %f951, %f952, %f953, %f954}, {%r1, %r1, %r1, %r1, %r1, %r1, %r1, %r1}, {%r1, %r1, %r1, %r1, %r1, %r1, %r1, %r1}, {%f939, %f940, %f941, %f942, %f943, %f944, %f945, %f946};
	wmma.mma.sync.aligned.row.col.m16n16k16.f32.f32 {%f955, %f956, %f957, %f958, %f959, %f960, %f961, %f962}, {%r1, %r1, %r1, %r1, %r1, %r1, %r1, %r1}, {%r1, %r1, %r1, %r1, %r1, %r1, %r1, %r1}, {%f947, %f948, %f949, %f950, %f951, %f952, %f953, %f954};
	wmma.mma.sync.aligned.row.col.m16n16k16.f32.f32 {%f963, %f964, %f965, %f966, %f967, %f968, %f969, %f970}, {%r1, %r1, %r1, %r1, %r1, %r1, %r1, %r1}, {%r1, %r1, %r1, %r1, %r1, %r1, %r1, %r1}, {%f955, %f956, %f957, %f958, %f959, %f960, %f961, %f962};
	wmma.mma.sync.aligned.row.col.m16n16k16.f32.f32 {%f971, %f972, %f973, %f974, %f975, %f976, %f977, %f978}, {%r1, %r1, %r1, %r1, %r1, %r1, %r1, %r1}, {%r1, %r1, %r1, %r1, %r1, %r1, %r1, %r1}, {%f963, %f964, %f965, %f966, %f967, %f968, %f969, %f970};
	wmma.mma.sync.aligned.row.col.m16n16k16.f32.f32 {%f979, %f980, %f981, %f982, %f983, %f984, %f985, %f986}, {%r1, %r1, %r1, %r1, %r1, %r1, %r1, %r1}, {%r1, %r1, %r1, %r1, %r1, %r1, %r1, %r1}, {%f971, %f972, %f973, %f974, %f975, %f976, %f977, %f978};
	wmma.mma.sync.aligned.row.col.m16n16k16.f32.f32 {%f987, %f988, %f989, %f990, %f991, %f992, %f993, %f994}, {%r1, %r1, %r1, %r1, %r1, %r1, %r1, %r1}, {%r1, %r1, %r1, %r1, %r1, %r1, %r1, %r1}, {%f979, %f980, %f981, %f982, %f983, %f984, %f985, %f986};
	wmma.mma.sync.aligned.row.col.m16n16k16.f32.f32 {%f995, %f996, %f997, %f998, %f999, %f1000, %f1001, %f1002}, {%r1, %r1, %r1, %r1, %r1, %r1, %r1, %r1}, {%r1, %r1, %r1, %r1, %r1, %r1, %r1, %r1}, {%f987, %f988, %f989, %f990, %f991, %f992, %f993, %f994};
	wmma.mma.sync.aligned.row.col.m16n16k16.f32.f32 {%f1003, %f1004, %f1005, %f1006, %f1007, %f1008, %f1009, %f1010}, {%r1, %r1, %r1, %r1, %r1, %r1, %r1, %r1}, {%r1, %r1, %r1, %r1, %r1, %r1, %r1, %r1}, {%f995, %f996, %f997, %f998, %f999, %f1000, %f1001, %f1002};
	wmma.mma.sync.aligned.row.col.m16n16k16.f32.f32 {%f1011, %f1012, %f1013, %f1014, %f1015, %f1016, %f1017, %f1018}, {%r1, %r1, %r1, %r1, %r1, %r1, %r1, %r1}, {%r1, %r1, %r1, %r1, %r1, %r1, %r1, %r1}, {%f1003, %f1004, %f1005, %f1006, %f1007, %f1008, %f1009, %f1010};
	wmma.mma.sync.aligned.row.col.m16n16k16.f32.f32 {%f1019, %f1020, %f1021, %f1022, %f1023, %f1024, %f1025, %f1026}, {%r1, %r1, %r1, %r1, %r1, %r1, %r1, %r1}, {%r1, %r1, %r1, %r1, %r1, %r1, %r1, %r1}, {%f1011, %f1012, %f1013, %f1014, %f1015, %f1016, %f1017, %f1018};
	ret;

}


// ===== COMPILED SASS (sm_100) =====

	.target	sm_100

	.elftype	@"ET_EXEC"


//--------------------- .note.nv.tkinfo           --------------------------
	.section	.note.nv.tkinfo,"",@"SHT_NOTE"
	.sectionflags	@"SHF_NOTE_NV_TKINFO"
	.tkinfo
        /*0018*/ 	.word	0x00000002
        /*0030*/ 	.string	""
        /*0030*/ 	.string	"ptxas"
        /*0030*/ 	.string	"Cuda compilation tools, release 13.0, V13.0.88"
        /*0030*/ 	.string	"Build cuda_13.0.r13.0/compiler.36424714_0"
        /*0030*/ 	.string	"-arch sm_100 -m 64 "



//--------------------- .note.nv.cuinfo           --------------------------
	.section	.note.nv.cuinfo,"",@"SHT_NOTE"
	.sectionflags	@"SHF_NOTE_NV_CUINFO"
        /*0018*/ 	.short	0x0002
        /*001a*/ 	.short	0x0064
        /*001c*/ 	.short	0x0082
	.zero		2


//--------------------- .nv.info                  --------------------------
	.section	.nv.info,"",@"SHT_CUDA_INFO"
	.align	4


	//----- nvinfo : EIATTR_REGCOUNT
	.align		4
        /*0000*/ 	.byte	0x04, 0x2f
        /*0002*/ 	.short	(.L_1 - .L_0)
	.align		4
.L_0:
        /*0004*/ 	.word	index@(_Z27tops_f16_sm70tc_cuda_kernelv)
        /*0008*/ 	.word	0x00000004


	//----- nvinfo : EIATTR_FRAME_SIZE
	.align		4
.L_1:
        /*000c*/ 	.byte	0x04, 0x11
        /*000e*/ 	.short	(.L_3 - .L_2)
	.align		4
.L_2:
        /*0010*/ 	.word	index@(_Z27tops_f16_sm70tc_cuda_kernelv)
        /*0014*/ 	.word	0x00000000


	//----- nvinfo : EIATTR_MIN_STACK_SIZE
	.align		4
.L_3:
        /*0018*/ 	.byte	0x04, 0x12
        /*001a*/ 	.short	(.L_5 - .L_4)
	.align		4
.L_4:
        /*001c*/ 	.word	index@(_Z27tops_f16_sm70tc_cuda_kernelv)
        /*0020*/ 	.word	0x00000000
.L_5:


//--------------------- .nv.compat                --------------------------
	.section	.nv.compat,"",@"SHT_CUDA_COMPAT_INFO"
	.align	4
        /*0000*/ 	.byte	0x02, 0x09, 0x00, 0x00, 0x02, 0x02, 0x01, 0x00, 0x02, 0x05, 0x05, 0x00, 0x03, 0x07, 0x01, 0x01
        /*0010*/ 	.byte	0x02, 0x03, 0x00, 0x00, 0x02, 0x06, 0x01, 0x00, 0x04, 0x0b, 0x08, 0x00, 0x09, 0x00, 0x00, 0x00
        /*0020*/ 	.byte	0x00, 0x00, 0x00, 0x00


//--------------------- .nv.info._Z27tops_f16_sm70tc_cuda_kernelv --------------------------
	.section	.nv.info._Z27tops_f16_sm70tc_cuda_kernelv,"",@"SHT_CUDA_INFO"
	.sectionflags	@""
	.align	4


	//----- nvinfo : EIATTR_CUDA_API_VERSION
	.align		4
        /*0000*/ 	.byte	0x04, 0x37
        /*0002*/ 	.short	(.L_7 - .L_6)
.L_6:
        /*0004*/ 	.word	0x00000082


	//----- nvinfo : EIATTR_SPARSE_MMA_MASK
	.align		4
.L_7:
        /*0008*/ 	.byte	0x03, 0x50
        /*000a*/ 	.short	0x0000


	//----- nvinfo : EIATTR_WMMA_USED
	.align		4
        /*000c*/ 	.byte	0x01, 0x2b
	.zero		2


	//----- nvinfo : EIATTR_MAXREG_COUNT
	.align		4
        /*0010*/ 	.byte	0x03, 0x1b
        /*0012*/ 	.short	0x00ff


	//----- nvinfo : EIATTR_MERCURY_ISA_VERSION
	.align		4
        /*0014*/ 	.byte	0x03, 0x5f
        /*0016*/ 	.short	0x0101


	//----- nvinfo : EIATTR_VRC_CTA_INIT_COUNT
	.align		4
        /*0018*/ 	.byte	0x02, 0x4a
	.zero		1
	.zero		1


	//----- nvinfo : EIATTR_EXIT_INSTR_OFFSETS
	.align		4
        /*001c*/ 	.byte	0x04, 0x1c
        /*001e*/ 	.short	(.L_9 - .L_8)


	//   ....[0]....
.L_8:
        /*0020*/ 	.word	0x00000010


	//----- nvinfo : EIATTR_SW_WAR
	.align		4
.L_9:
        /*0024*/ 	.byte	0x04, 0x36
        /*0026*/ 	.short	(.L_11 - .L_10)
.L_10:
        /*0028*/ 	.word	0x00000008
.L_11:


//--------------------- .nv.callgraph             --------------------------
	.section	.nv.callgraph,"",@"SHT_CUDA_CALLGRAPH"
	.align	4
	.sectionentsize	8
	.align		4
        /*0000*/ 	.word	0x00000000
	.align		4
        /*0004*/ 	.word	0xffffffff
	.align		4
        /*0008*/ 	.word	0x00000000
	.align		4
        /*000c*/ 	.word	0xfffffffe
	.align		4
        /*0010*/ 	.word	0x00000000
	.align		4
        /*0014*/ 	.word	0xfffffffd
	.align		4
        /*0018*/ 	.word	0x00000000
	.align		4
        /*001c*/ 	.word	0xfffffffc


//--------------------- .text._Z27tops_f16_sm70tc_cuda_kernelv --------------------------
	.section	.text._Z27tops_f16_sm70tc_cuda_kernelv,"ax",@progbits
	.align	128
        .global         _Z27tops_f16_sm70tc_cuda_kernelv
        .type           _Z27tops_f16_sm70tc_cuda_kernelv,@function
        .size           _Z27tops_f16_sm70tc_cuda_kernelv,(.L_x_1 - _Z27tops_f16_sm70tc_cuda_kernelv)
        .other          _Z27tops_f16_sm70tc_cuda_kernelv,@"STO_CUDA_ENTRY STV_DEFAULT"
_Z27tops_f16_sm70tc_cuda_kernelv:
.text._Z27tops_f16_sm70tc_cuda_kernelv:
[----:B------:R-:W-:Y:S01]  /*0000*/  LDC R1, c[0x0][0x37c] ;  /* 0x0000df00ff017b82 */ /* 0x000fe20000000800 */
[----:B------:R-:W-:Y:S05]  /*0010*/  EXIT ;  /* 0x000000000000794d */ /* 0x000fea0003800000 */
.L_x_0:
[----:B------:R-:W-:-:S00]  /*0020*/  BRA `(.L_x_0) ;  /* 0xfffffffc00fc7947 */ /* 0x000fc0000383ffff */
[----:B------:R-:W-:-:S00]  /*0030*/  NOP ;  /* 0x0000000000007918 */ /* 0x000fc00000000000 */
        /* <DEDUP_REMOVED lines=12> */
.L_x_1:


//--------------------- .nv.shared.reserved.0     --------------------------
	.section	.nv.shared.reserved.0,"aw",@nobits
	.weak		__nv_reservedSMEM_offset_0_alias
	.size		__nv_reservedSMEM_offset_0_alias, 0, 64
	.other		__nv_reservedSMEM_offset_0_alias,@"STO_CUDA_RESERVED_SHARED STV_DEFAULT"
__nv_reservedSMEM_offset_0_alias:
	.zero		0
	.zero		64


//--------------------- .nv.constant0._Z27tops_f16_sm70tc_cuda_kernelv --------------------------
	.section	.nv.constant0._Z27tops_f16_sm70tc_cuda_kernelv,"a",@progbits
	.sectionflags	@""
	.align	4
.nv.constant0._Z27tops_f16_sm70tc_cuda_kernelv:
	.zero		896


//--------------------- SYMBOLS --------------------------

	.type		.nv.reservedSmem.offset0,@object
	.size		.nv.reservedSmem.offset0,0x4
